//
// Generated by NVIDIA NVVM Compiler
//
// Compiler Build ID: CL-36424714
// Cuda compilation tools, release 13.0, V13.0.88
// Based on NVVM 20.0.0
//

.version 9.0
.target sm_100
.address_size 64

	// .globl	_Z3dotPfS_S_
.extern .func  (.param .b32 func_retval0) vprintf
(
	.param .b64 vprintf_param_0,
	.param .b64 vprintf_param_1
)
;
// _ZZ3dotPfS_S_E5cache has been demoted
.global .align 1 .b8 $str[33] = {72, 101, 108, 108, 111, 32, 102, 114, 111, 109, 101, 32, 98, 108, 111, 99, 107, 32, 37, 100, 44, 32, 116, 104, 114, 101, 97, 100, 32, 37, 100, 10};

.visible .entry _Z3dotPfS_S_(
	.param .u64 .ptr .align 1 _Z3dotPfS_S__param_0,
	.param .u64 .ptr .align 1 _Z3dotPfS_S__param_1,
	.param .u64 .ptr .align 1 _Z3dotPfS_S__param_2
)
{
	.local .align 8 .b8 	__local_depot0[8];
	.reg .b64 	%SP;
	.reg .b64 	%SPL;
	.reg .pred 	%p<7>;
	.reg .b32 	%r<20>;
	.reg .b32 	%f<14>;
	.reg .b64 	%rd<16>;
	// demoted variable
	.shared .align 4 .b8 _ZZ3dotPfS_S_E5cache[1024];
	mov.u64 	%SPL, __local_depot0;
	cvta.local.u64 	%SP, %SPL;
	ld.param.u64 	%rd3, [_Z3dotPfS_S__param_0];
	ld.param.u64 	%rd4, [_Z3dotPfS_S__param_1];
	ld.param.u64 	%rd5, [_Z3dotPfS_S__param_2];
	add.u64 	%rd6, %SP, 0;
	add.u64 	%rd7, %SPL, 0;
	mov.u32 	%r1, %ctaid.x;
	mov.u32 	%r2, %tid.x;
	st.local.v2.u32 	[%rd7], {%r1, %r2};
	mov.u64 	%rd8, $str;
	cvta.global.u64 	%rd9, %rd8;
	{ // callseq 0, 0
	.param .b64 param0;
	st.param.b64 	[param0], %rd9;
	.param .b64 param1;
	st.param.b64 	[param1], %rd6;
	.param .b32 retval0;
	call.uni (retval0), 
	vprintf, 
	(
	param0, 
	param1
	);
	ld.param.b32 	%r11, [retval0];
	} // callseq 0
	mov.u32 	%r19, %ntid.x;
	mad.lo.s32 	%r18, %r1, %r19, %r2;
	setp.gt.s32 	%p1, %r18, 33791;
	mov.f32 	%f13, 0f00000000;
	@%p1 bra 	$L__BB0_3;
	mov.u32 	%r13, %nctaid.x;
	mul.lo.s32 	%r5, %r19, %r13;
	cvta.to.global.u64 	%rd1, %rd3;
	cvta.to.global.u64 	%rd2, %rd4;
	mov.f32 	%f13, 0f00000000;
$L__BB0_2:
	mul.wide.s32 	%rd10, %r18, 4;
	add.s64 	%rd11, %rd1, %rd10;
	ld.global.f32 	%f6, [%rd11];
	add.s64 	%rd12, %rd2, %rd10;
	ld.global.f32 	%f7, [%rd12];
	fma.rn.f32 	%f13, %f6, %f7, %f13;
	add.s32 	%r18, %r18, %r5;
	setp.lt.s32 	%p2, %r18, 33792;
	@%p2 bra 	$L__BB0_2;
$L__BB0_3:
	shl.b32 	%r14, %r2, 2;
	mov.u32 	%r15, _ZZ3dotPfS_S_E5cache;
	add.s32 	%r8, %r15, %r14;
	st.shared.f32 	[%r8], %f13;
	bar.sync 	0;
	setp.lt.u32 	%p3, %r19, 2;
	@%p3 bra 	$L__BB0_7;
$L__BB0_4:
	shr.u32 	%r10, %r19, 1;
	setp.ge.u32 	%p4, %r2, %r10;
	@%p4 bra 	$L__BB0_6;
	shl.b32 	%r16, %r10, 2;
	add.s32 	%r17, %r8, %r16;
	ld.shared.f32 	%f8, [%r17];
	ld.shared.f32 	%f9, [%r8];
	add.f32 	%f10, %f8, %f9;
	st.shared.f32 	[%r8], %f10;
$L__BB0_6:
	bar.sync 	0;
	setp.gt.u32 	%p5, %r19, 3;
	mov.u32 	%r19, %r10;
	@%p5 bra 	$L__BB0_4;
$L__BB0_7:
	setp.ne.s32 	%p6, %r2, 0;
	@%p6 bra 	$L__BB0_9;
	ld.shared.f32 	%f11, [_ZZ3dotPfS_S_E5cache];
	cvta.to.global.u64 	%rd13, %rd5;
	mul.wide.u32 	%rd14, %r1, 4;
	add.s64 	%rd15, %rd13, %rd14;
	st.global.f32 	[%rd15], %f11;
$L__BB0_9:
	ret;

}


// ===== COMPILED SASS (sm_100) =====

	.target	sm_100

	.elftype	@"ET_EXEC"


//--------------------- .note.nv.tkinfo           --------------------------
	.section	.note.nv.tkinfo,"",@"SHT_NOTE"
	.sectionflags	@"SHF_NOTE_NV_TKINFO"
	.tkinfo
        /*0018*/ 	.word	0x00000002
        /*0030*/ 	.string	""
        /*0030*/ 	.string	"ptxas"
        /*0030*/ 	.string	"Cuda compilation tools, release 13.0, V13.0.88"
        /*0030*/ 	.string	"Build cuda_13.0.r13.0/compiler.36424714_0"
        /*0030*/ 	.string	"-arch sm_100 -m 64 "



//--------------------- .note.nv.cuinfo           --------------------------
	.section	.note.nv.cuinfo,"",@"SHT_NOTE"
	.sectionflags	@"SHF_NOTE_NV_CUINFO"
        /*0018*/ 	.short	0x0002
        /*001a*/ 	.short	0x0064
        /*001c*/ 	.short	0x0082
	.zero		2


//--------------------- .nv.info                  --------------------------
	.section	.nv.info,"",@"SHT_CUDA_INFO"
	.align	4


	//----- nvinfo : EIATTR_REGCOUNT
	.align		4
        /*0000*/ 	.byte	0x04, 0x2f
        /*0002*/ 	.short	(.L_2 - .L_1)
	.align		4
.L_1:
        /*0004*/ 	.word	index@(_Z3dotPfS_S_)
        /*0008*/ 	.word	0x00000018


	//----- nvinfo : EIATTR_FRAME_SIZE
	.align		4
.L_2:
        /*000c*/ 	.byte	0x04, 0x11
        /*000e*/ 	.short	(.L_4 - .L_3)
	.align		4
.L_3:
        /*0010*/ 	.word	index@(_Z3dotPfS_S_)
        /*0014*/ 	.word	0x00000008


	//----- nvinfo : EIATTR_MIN_STACK_SIZE
	.align		4
.L_4:
        /*0018*/ 	.byte	0x04, 0x12
        /*001a*/ 	.short	(.L_6 - .L_5)
	.align		4
.L_5:
        /*001c*/ 	.word	index@(_Z3dotPfS_S_)
        /*0020*/ 	.word	0x00000008
.L_6:


//--------------------- .nv.compat                --------------------------
	.section	.nv.compat,"",@"SHT_CUDA_COMPAT_INFO"
	.align	4
        /*0000*/ 	.byte	0x02, 0x09, 0x00, 0x00, 0x02, 0x02, 0x01, 0x00, 0x02, 0x05, 0x05, 0x00, 0x03, 0x07, 0x01, 0x01
        /*0010*/ 	.byte	0x02, 0x03, 0x00, 0x00, 0x02, 0x06, 0x01, 0x00, 0x04, 0x0b, 0x08, 0x00, 0x09, 0x00, 0x00, 0x00
        /*0020*/ 	.byte	0x00, 0x00, 0x00, 0x00


//--------------------- .nv.info._Z3dotPfS_S_     --------------------------
	.section	.nv.info._Z3dotPfS_S_,"",@"SHT_CUDA_INFO"
	.sectionflags	@""
	.align	4


	//----- nvinfo : EIATTR_CUDA_API_VERSION
	.align		4
        /*0000*/ 	.byte	0x04, 0x37
        /*0002*/ 	.short	(.L_8 - .L_7)
.L_7:
        /*0004*/ 	.word	0x00000082


	//----- nvinfo : EIATTR_KPARAM_INFO
	.align		4
.L_8:
        /*0008*/ 	.byte	0x04, 0x17
        /*000a*/ 	.short	(.L_10 - .L_9)
.L_9:
        /*000c*/ 	.word	0x00000000
        /*0010*/ 	.short	0x0002
        /*0012*/ 	.short	0x0010
        /*0014*/ 	.byte	0x00, 0xf5, 0x21, 0x00


	//----- nvinfo : EIATTR_KPARAM_INFO
	.align		4
.L_10:
        /*0018*/ 	.byte	0x04, 0x17
        /*001a*/ 	.short	(.L_12 - .L_11)
.L_11:
        /*001c*/ 	.word	0x00000000
        /*0020*/ 	.short	0x0001
        /*0022*/ 	.short	0x0008
        /*0024*/ 	.byte	0x00, 0xf5, 0x21, 0x00


	//----- nvinfo : EIATTR_KPARAM_INFO
	.align		4
.L_12:
        /*0028*/ 	.byte	0x04, 0x17
        /*002a*/ 	.short	(.L_14 - .L_13)
.L_13:
        /*002c*/ 	.word	0x00000000
        /*0030*/ 	.short	0x0000
        /*0032*/ 	.short	0x0000
        /*0034*/ 	.byte	0x00, 0xf5, 0x21, 0x00


	//----- nvinfo : EIATTR_SPARSE_MMA_MASK
	.align		4
.L_14:
        /*0038*/ 	.byte	0x03, 0x50
        /*003a*/ 	.short	0x0000


	//----- nvinfo : EIATTR_MAXREG_COUNT
	.align		4
        /*003c*/ 	.byte	0x03, 0x1b
        /*003e*/ 	.short	0x00ff


	//----- nvinfo : EIATTR_NUM_BARRIERS
	.align		4
        /*0040*/ 	.byte	0x02, 0x4c
        /*0042*/ 	.byte	0x01
	.zero		1


	//----- nvinfo : EIATTR_EXTERNS
	.align		4
        /*0044*/ 	.byte	0x04, 0x0f
        /*0046*/ 	.short	(.L_16 - .L_15)


	//   ....[0]....
	.align		4
.L_15:
        /*0048*/ 	.word	index@(vprintf)


	//----- nvinfo : EIATTR_MERCURY_ISA_VERSION
	.align		4
.L_16:
        /*004c*/ 	.byte	0x03, 0x5f
        /*004e*/ 	.short	0x0101


	//----- nvinfo : EIATTR_VRC_CTA_INIT_COUNT
	.align		4
        /*0050*/ 	.byte	0x02, 0x4a
	.zero		1
	.zero		1


	//----- nvinfo : EIATTR_SYSCALL_OFFSETS
	.align		4
        /*0054*/ 	.byte	0x04, 0x46
        /*0056*/ 	.short	(.L_18 - .L_17)


	//   ....[0]....
.L_17:
        /*0058*/ 	.word	0x000000f0


	//----- nvinfo : EIATTR_EXIT_INSTR_OFFSETS
	.align		4
.L_18:
        /*005c*/ 	.byte	0x04, 0x1c
        /*005e*/ 	.short	(.L_20 - .L_19)


	//   ....[0]....
.L_19:
        /*0060*/ 	.word	0x000003f0


	//   ....[1]....
        /*0064*/ 	.word	0x00000490


	//----- nvinfo : EIATTR_CRS_STACK_SIZE
	.align		4
.L_20:
        /*0068*/ 	.byte	0x04, 0x1e
        /*006a*/ 	.short	(.L_22 - .L_21)
.L_21:
        /*006c*/ 	.word	0x00000000


	//----- nvinfo : EIATTR_CBANK_PARAM_SIZE
	.align		4
.L_22:
        /*0070*/ 	.byte	0x03, 0x19
        /*0072*/ 	.short	0x0018


	//----- nvinfo : EIATTR_PARAM_CBANK
	.align		4
        /*0074*/ 	.byte	0x04, 0x0a
        /*0076*/ 	.short	(.L_24 - .L_23)
	.align		4
.L_23:
        /*0078*/ 	.word	index@(.nv.constant0._Z3dotPfS_S_)
        /*007c*/ 	.short	0x0380
        /*007e*/ 	.short	0x0018


	//----- nvinfo : EIATTR_SW_WAR
	.align		4
.L_24:
        /*0080*/ 	.byte	0x04, 0x36
        /*0082*/ 	.short	(.L_26 - .L_25)
.L_25:
        /*0084*/ 	.word	0x00000008
.L_26:


//--------------------- .nv.callgraph             --------------------------
	.section	.nv.callgraph,"",@"SHT_CUDA_CALLGRAPH"
	.align	4
	.sectionentsize	8
	.align		4
        /*0000*/ 	.word	0x00000000
	.align		4
        /*0004*/ 	.word	0xffffffff
	.align		4
        /*0008*/ 	.word	index@(_Z3dotPfS_S_)
	.align		4
        /*000c*/ 	.word	index@(vprintf)
	.align		4
        /*0010*/ 	.word	0x00000000
	.align		4
        /*0014*/ 	.word	0xfffffffe
	.align		4
        /*0018*/ 	.word	0x00000000
	.align		4
        /*001c*/ 	.word	0xfffffffd
	.align		4
        /*0020*/ 	.word	0x00000000
	.align		4
        /*0024*/ 	.word	0xfffffffc


//--------------------- .nv.constant4             --------------------------
	.section	.nv.constant4,"a",@progbits
	.align	8
	.align		8
.nv.constant4:
        /*0000*/ 	.dword	vprintf
	.align		8
        /*0008*/ 	.dword	$str


//--------------------- .text._Z3dotPfS_S_        --------------------------
	.section	.text._Z3dotPfS_S_,"ax",@progbits
	.align	128
        .global         _Z3dotPfS_S_
        .type           _Z3dotPfS_S_,@function
        .size           _Z3dotPfS_S_,(.L_x_7 - _Z3dotPfS_S_)
        .other          _Z3dotPfS_S_,@"STO_CUDA_ENTRY STV_DEFAULT"
_Z3dotPfS_S_:
.text._Z3dotPfS_S_:
[----:B------:R-:W0:Y:S01]  /*0000*/  LDC R1, c[0x0][0x37c] ;  /* 0x0000df00ff017b82 */ /* 0x000e220000000800 */
[----:B------:R-:W1:Y:S01]  /*0010*/  S2R R16, SR_CTAID.X ;  /* 0x0000000000107919 */ /* 0x000e620000002500 */
[----:B0-----:R-:W-:Y:S01]  /*0020*/  VIADD R1, R1, 0xfffffff8 ;  /* 0xfffffff801017836 */ /* 0x001fe20000000000 */
[----:B------:R-:W-:Y:S01]  /*0030*/  MOV R0, 0x0 ;  /* 0x0000000000007802 */ /* 0x000fe20000000f00 */
[----:B------:R-:W0:Y:S01]  /*0040*/  LDCU UR4, c[0x0][0x2f8] ;  /* 0x00005f00ff0477ac */ /* 0x000e220008000800 */
[----:B------:R-:W1:Y:S03]  /*0050*/  S2R R17, SR_TID.X ;  /* 0x0000000000117919 */ /* 0x000e660000002100 */
[----:B------:R2:W3:Y:S01]  /*0060*/  LDC.64 R2, c[0x4][R0] ;  /* 0x0100000000027b82 */ /* 0x0004e20000000a00 */
[----:B------:R-:W4:Y:S01]  /*0070*/  LDCU.64 UR6, c[0x4][0x8] ;  /* 0x01000100ff0677ac */ /* 0x000f220008000a00 */
[----:B------:R-:W5:Y:S01]  /*0080*/  LDCU UR5, c[0x0][0x2fc] ;  /* 0x00005f80ff0577ac */ /* 0x000f620008000800 */
[----:B0-----:R-:W-:Y:S01]  /*0090*/  IADD3 R6, P0, PT, R1, UR4, RZ ;  /* 0x0000000401067c10 */ /* 0x001fe2000ff1e0ff */
[----:B----4-:R-:W-:-:S02]  /*00a0*/  IMAD.U32 R4, RZ, RZ, UR6 ;  /* 0x00000006ff047e24 */ /* 0x010fc4000f8e00ff */
[----:B------:R-:W-:Y:S02]  /*00b0*/  IMAD.U32 R5, RZ, RZ, UR7 ;  /* 0x00000007ff057e24 */ /* 0x000fe4000f8e00ff */
[----:B-----5:R-:W-:Y:S01]  /*00c0*/  IMAD.X R7, RZ, RZ, UR5, P0 ;  /* 0x00000005ff077e24 */ /* 0x020fe200080e06ff */
[----:B-1----:R2:W-:Y:S07]  /*00d0*/  STL.64 [R1], R16 ;  /* 0x0000001001007387 */ /* 0x0025ee0000100a00 */
[----:B------:R-:W-:-:S07]  /*00e0*/  LEPC R20, `(.L_x_0) ;  /* 0x000000001014794e */ /* 0x000fce0000000000 */
[----:B--23--:R-:W-:Y:S05]  /*00f0*/  CALL.ABS.NOINC R2 ;  /* 0x0000000002007343 */ /* 0x00cfea0003c00000 */
.L_x_0:
[----:B------:R-:W0:Y:S01]  /*0100*/  LDCU UR4, c[0x0][0x360] ;  /* 0x00006c00ff0477ac */ /* 0x000e220008000800 */
[----:B------:R-:W1:Y:S01]  /*0110*/  LDC.64 R12, c[0x0][0x358] ;  /* 0x0000d600ff0c7b82 */ /* 0x000e620000000a00 */
[----:B------:R-:W-:Y:S01]  /*0120*/  BSSY.RECONVERGENT B0, `(.L_x_1) ;  /* 0x0000017000007945 */ /* 0x000fe20003800200 */
[----:B------:R-:W-:Y:S02]  /*0130*/  IMAD.MOV.U32 R11, RZ, RZ, RZ ;  /* 0x000000ffff0b7224 */ /* 0x000fe400078e00ff */
[----:B0-----:R-:W-:Y:S02]  /*0140*/  IMAD R0, R16, UR4, R17 ;  /* 0x0000000410007c24 */ /* 0x001fe4000f8e0211 */
[----:B------:R-:W-:-:S03]  /*0150*/  IMAD.U32 R10, RZ, RZ, UR4 ;  /* 0x00000004ff0a7e24 */ /* 0x000fc6000f8e00ff */
[----:B------:R-:W-:-:S13]  /*0160*/  ISETP.GT.AND P0, PT, R0, 0x83ff, PT ;  /* 0x000083ff0000780c */ /* 0x000fda0003f04270 */
[----:B------:R-:W-:Y:S05]  /*0170*/  @P0 BRA `(.L_x_2) ;  /* 0x0000000000440947 */ /* 0x000fea0003800000 */
[----:B------:R-:W0:Y:S01]  /*0180*/  LDC.64 R6, c[0x0][0x380] ;  /* 0x0000e000ff067b82 */ /* 0x000e220000000a00 */
[----:B------:R-:W2:Y:S01]  /*0190*/  LDCU UR4, c[0x0][0x370] ;  /* 0x00006e00ff0477ac */ /* 0x000ea20008000800 */
[----:B------:R-:W-:-:S06]  /*01a0*/  IMAD.MOV.U32 R11, RZ, RZ, RZ ;  /* 0x000000ffff0b7224 */ /* 0x000fcc00078e00ff */
[----:B------:R-:W3:Y:S01]  /*01b0*/  LDC.64 R8, c[0x0][0x388] ;  /* 0x0000e200ff087b82 */ /* 0x000ee20000000a00 */
[----:B--2---:R-:W-:-:S07]  /*01c0*/  IMAD R15, R10, UR4, RZ ;  /* 0x000000040a0f7c24 */ /* 0x004fce000f8e02ff */
.L_x_3:
[----:B-1----:R-:W-:Y:S01]  /*01d0*/  R2UR UR4, R12 ;  /* 0x000000000c0472ca */ /* 0x002fe200000e0000 */
[----:B0-----:R-:W-:Y:S01]  /*01e0*/  IMAD.WIDE R2, R0, 0x4, R6 ;  /* 0x0000000400027825 */ /* 0x001fe200078e0206 */
[C---:B------:R-:W-:Y:S02]  /*01f0*/  R2UR UR5, R13.reuse ;  /* 0x000000000d0572ca */ /* 0x040fe400000e0000 */
[----:B------:R-:W-:Y:S01]  /*0200*/  R2UR UR6, R12 ;  /* 0x000000000c0672ca */ /* 0x000fe200000e0000 */
[----:B---3--:R-:W-:Y:S01]  /*0210*/  IMAD.WIDE R4, R0, 0x4, R8 ;  /* 0x0000000400047825 */ /* 0x008fe200078e0208 */
[----:B------:R-:W-:-:S09]  /*0220*/  R2UR UR7, R13 ;  /* 0x000000000d0772ca */ /* 0x000fd200000e0000 */
[----:B------:R-:W2:Y:S04]  /*0230*/  LDG.E R2, desc[UR4][R2.64] ;  /* 0x0000000402027981 */ /* 0x000ea8000c1e1900 */
[----:B------:R-:W2:Y:S01]  /*0240*/  LDG.E R4, desc[UR6][R4.64] ;  /* 0x0000000604047981 */ /* 0x000ea2000c1e1900 */
[----:B------:R-:W-:-:S05]  /*0250*/  IMAD.IADD R0, R15, 0x1, R0 ;  /* 0x000000010f007824 */ /* 0x000fca00078e0200 */
[----:B------:R-:W-:Y:S01]  /*0260*/  ISETP.GE.AND P0, PT, R0, 0x8400, PT ;  /* 0x000084000000780c */ /* 0x000fe20003f06270 */
[----:B--2---:R-:W-:-:S12]  /*0270*/  FFMA R11, R2, R4, R11 ;  /* 0x00000004020b7223 */ /* 0x004fd8000000000b */
[----:B------:R-:W-:Y:S05]  /*0280*/  @!P0 BRA `(.L_x_3) ;  /* 0xfffffffc00d08947 */ /* 0x000fea000383ffff */
.L_x_2:
[----:B------:R-:W-:Y:S05]  /*0290*/  BSYNC.RECONVERGENT B0 ;  /* 0x0000000000007941 */ /* 0x000fea0003800200 */
.L_x_1:
[----:B------:R-:W0:Y:S01]  /*02a0*/  S2UR UR5, SR_CgaCtaId ;  /* 0x00000000000579c3 */ /* 0x000e220000008800 */
[----:B------:R-:W-:Y:S01]  /*02b0*/  UMOV UR4, 0x400 ;  /* 0x0000040000047882 */ /* 0x000fe20000000000 */
[----:B------:R-:W-:Y:S02]  /*02c0*/  ISETP.GE.U32.AND P1, PT, R10, 0x2, PT ;  /* 0x000000020a00780c */ /* 0x000fe40003f26070 */
[----:B------:R-:W-:Y:S01]  /*02d0*/  ISETP.NE.AND P0, PT, R17, RZ, PT ;  /* 0x000000ff1100720c */ /* 0x000fe20003f05270 */
[----:B0-----:R-:W-:-:S06]  /*02e0*/  ULEA UR4, UR5, UR4, 0x18 ;  /* 0x0000000405047291 */ /* 0x001fcc000f8ec0ff */
[----:B------:R-:W-:Y:S01]  /*02f0*/  LEA R0, R17, UR4, 0x2 ;  /* 0x0000000411007c11 */ /* 0x000fe2000f8e10ff */
[----:B------:R-:W-:Y:S05]  /*0300*/  WARPSYNC.ALL ;  /* 0x0000000000007948 */ /* 0x000fea0003800000 */
[----:B------:R0:W-:Y:S01]  /*0310*/  STS [R0], R11 ;  /* 0x0000000b00007388 */ /* 0x0001e20000000800 */
[----:B------:R-:W-:Y:S06]  /*0320*/  BAR.SYNC.DEFER_BLOCKING 0x0 ;  /* 0x0000000000007b1d */ /* 0x000fec0000010000 */
[----:B------:R-:W-:Y:S05]  /*0330*/  @!P1 BRA `(.L_x_4) ;  /* 0x00000000002c9947 */ /* 0x000fea0003800000 */
.L_x_5:
[----:B------:R-:W-:-:S04]  /*0340*/  SHF.R.U32.HI R4, RZ, 0x1, R10 ;  /* 0x00000001ff047819 */ /* 0x000fc8000001160a */
[----:B------:R-:W-:-:S13]  /*0350*/  ISETP.GE.U32.AND P1, PT, R17, R4, PT ;  /* 0x000000041100720c */ /* 0x000fda0003f26070 */
[----:B------:R-:W-:Y:S01]  /*0360*/  @!P1 IMAD R2, R4, 0x4, R0 ;  /* 0x0000000404029824 */ /* 0x000fe200078e0200 */
[----:B------:R-:W-:Y:S05]  /*0370*/  @!P1 LDS R3, [R0] ;  /* 0x0000000000039984 */ /* 0x000fea0000000800 */
[----:B------:R-:W2:Y:S02]  /*0380*/  @!P1 LDS R2, [R2] ;  /* 0x0000000002029984 */ /* 0x000ea40000000800 */
[----:B--2---:R-:W-:-:S05]  /*0390*/  @!P1 FADD R3, R2, R3 ;  /* 0x0000000302039221 */ /* 0x004fca0000000000 */
[----:B------:R2:W-:Y:S01]  /*03a0*/  @!P1 STS [R0], R3 ;  /* 0x0000000300009388 */ /* 0x0005e20000000800 */
[----:B------:R-:W-:Y:S01]  /*03b0*/  BAR.SYNC.DEFER_BLOCKING 0x0 ;  /* 0x0000000000007b1d */ /* 0x000fe20000010000 */
[----:B------:R-:W-:Y:S01]  /*03c0*/  ISETP.GT.U32.AND P1, PT, R10, 0x3, PT ;  /* 0x000000030a00780c */ /* 0x000fe20003f24070 */
[----:B------:R-:W-:-:S12]  /*03d0*/  IMAD.MOV.U32 R10, RZ, RZ, R4 ;  /* 0x000000ffff0a7224 */ /* 0x000fd800078e0004 */
[----:B--2---:R-:W-:Y:S05]  /*03e0*/  @P1 BRA `(.L_x_5) ;  /* 0xfffffffc00d41947 */ /* 0x004fea000383ffff */
.L_x_4:
[----:B------:R-:W-:Y:S05]  /*03f0*/  @P0 EXIT ;  /* 0x000000000000094d */ /* 0x000fea0003800000 */
[----:B------:R-:W2:Y:S01]  /*0400*/  S2UR UR5, SR_CgaCtaId ;  /* 0x00000000000579c3 */ /* 0x000ea20000008800 */
[----:B------:R-:W-:-:S07]  /*0410*/  UMOV UR4, 0x400 ;  /* 0x0000040000047882 */ /* 0x000fce0000000000 */
[----:B------:R-:W3:Y:S01]  /*0420*/  LDC.64 R2, c[0x0][0x390] ;  /* 0x0000e400ff027b82 */ /* 0x000ee20000000a00 */
[----:B--2---:R-:W-:Y:S01]  /*0430*/  ULEA UR4, UR5, UR4, 0x18 ;  /* 0x0000000405047291 */ /* 0x004fe2000f8ec0ff */
[----:B-1----:R-:W-:Y:S01]  /*0440*/  R2UR UR5, R13 ;  /* 0x000000000d0572ca */ /* 0x002fe200000e0000 */
[----:B---3--:R-:W-:-:S07]  /*0450*/  IMAD.WIDE.U32 R16, R16, 0x4, R2 ;  /* 0x0000000410107825 */ /* 0x008fce00078e0002 */
[----:B------:R-:W1:Y:S01]  /*0460*/  LDS R5, [UR4] ;  /* 0x00000004ff057984 */ /* 0x000e620008000800 */
[----:B------:R-:W-:-:S13]  /*0470*/  R2UR UR4, R12 ;  /* 0x000000000c0472ca */ /* 0x000fda00000e0000 */
[----:B-1----:R-:W-:Y:S01]  /*0480*/  STG.E desc[UR4][R16.64], R5 ;  /* 0x0000000510007986 */ /* 0x002fe2000c101904 */
[----:B------:R-:W-:Y:S05]  /*0490*/  EXIT ;  /* 0x000000000000794d */ /* 0x000fea0003800000 */
.L_x_6:
[----:B------:R-:W-:-:S00]  /*04a0*/  BRA `(.L_x_6) ;  /* 0xfffffffc00fc7947 */ /* 0x000fc0000383ffff */
[----:B------:R-:W-:-:S00]  /*04b0*/  NOP ;  /* 0x0000000000007918 */ /* 0x000fc00000000000 */
        /* <DEDUP_REMOVED lines=12> */
.L_x_7:


//--------------------- .nv.global.init           --------------------------
	.section	.nv.global.init,"aw",@progbits
.nv.global.init:
	.type		$str,@object
	.size		$str,(.L_0 - $str)
$str:
        /*0000*/ 	.byte	0x48, 0x65, 0x6c, 0x6c, 0x6f, 0x20, 0x66, 0x72, 0x6f, 0x6d, 0x65, 0x20, 0x62, 0x6c, 0x6f, 0x63
        /*0010*/ 	.byte	0x6b, 0x20, 0x25, 0x64, 0x2c, 0x20, 0x74, 0x68, 0x72, 0x65, 0x61, 0x64, 0x20, 0x25, 0x64, 0x0a
        /*0020*/ 	.byte	0x00
.L_0:


//--------------------- .nv.shared._Z3dotPfS_S_   --------------------------
	.section	.nv.shared._Z3dotPfS_S_,"aw",@nobits
	.sectionflags	@""
	.align	4
.nv.shared._Z3dotPfS_S_:
	.zero		2048


//--------------------- .nv.shared.reserved.0     --------------------------
	.section	.nv.shared.reserved.0,"aw",@nobits
	.weak		__nv_reservedSMEM_offset_0_alias
	.size		__nv_reservedSMEM_offset_0_alias, 0, 64
	.other		__nv_reservedSMEM_offset_0_alias,@"STO_CUDA_RESERVED_SHARED STV_DEFAULT"
__nv_reservedSMEM_offset_0_alias:
	.zero		0
	.zero		64


//--------------------- .nv.constant0._Z3dotPfS_S_ --------------------------
	.section	.nv.constant0._Z3dotPfS_S_,"a",@progbits
	.sectionflags	@""
	.align	4
.nv.constant0._Z3dotPfS_S_:
	.zero		920


//--------------------- SYMBOLS --------------------------

	.type		.nv.reservedSmem.offset0,@object
	.size		.nv.reservedSmem.offset0,0x4
	.type		.nv.reservedSmem.cap,@object
	.size		.nv.reservedSmem.cap,0x4
	.type		vprintf,@function
